//
// Generated by NVIDIA NVVM Compiler
//
// Compiler Build ID: CL-36424714
// Cuda compilation tools, release 13.0, V13.0.88
// Based on NVVM 20.0.0
//

.version 9.0
.target sm_100
.address_size 64

	// .globl	_Z11cuda_kernelv
.extern .func  (.param .b32 func_retval0) vprintf
(
	.param .b64 vprintf_param_0,
	.param .b64 vprintf_param_1
)
;
.global .align 1 .b8 $str[34] = {116, 104, 114, 101, 97, 100, 32, 37, 100, 44, 32, 98, 108, 111, 99, 107, 32, 37, 100, 41, 32, 72, 101, 108, 108, 111, 32, 119, 111, 114, 108, 100, 10};

.visible .entry _Z11cuda_kernelv()
{
	.local .align 8 .b8 	__local_depot0[8];
	.reg .b64 	%SP;
	.reg .b64 	%SPL;
	.reg .b32 	%r<5>;
	.reg .b64 	%rd<5>;

	mov.u64 	%SPL, __local_depot0;
	cvta.local.u64 	%SP, %SPL;
	add.u64 	%rd1, %SP, 0;
	add.u64 	%rd2, %SPL, 0;
	mov.u32 	%r1, %tid.x;
	mov.u32 	%r2, %ctaid.x;
	st.local.v2.u32 	[%rd2], {%r1, %r2};
	mov.u64 	%rd3, $str;
	cvta.global.u64 	%rd4, %rd3;
	{ // callseq 0, 0
	.param .b64 param0;
	st.param.b64 	[param0], %rd4;
	.param .b64 param1;
	st.param.b64 	[param1], %rd1;
	.param .b32 retval0;
	call.uni (retval0), 
	vprintf, 
	(
	param0, 
	param1
	);
	ld.param.b32 	%r3, [retval0];
	} // callseq 0
	ret;

}


// ===== COMPILED SASS (sm_100) =====

	.target	sm_100

	.elftype	@"ET_EXEC"


//--------------------- .note.nv.tkinfo           --------------------------
	.section	.note.nv.tkinfo,"",@"SHT_NOTE"
	.sectionflags	@"SHF_NOTE_NV_TKINFO"
	.tkinfo
        /*0018*/ 	.word	0x00000002
        /*0030*/ 	.string	""
        /*0030*/ 	.string	"ptxas"
        /*0030*/ 	.string	"Cuda compilation tools, release 13.0, V13.0.88"
        /*0030*/ 	.string	"Build cuda_13.0.r13.0/compiler.36424714_0"
        /*0030*/ 	.string	"-arch sm_100 -m 64 "



//--------------------- .note.nv.cuinfo           --------------------------
	.section	.note.nv.cuinfo,"",@"SHT_NOTE"
	.sectionflags	@"SHF_NOTE_NV_CUINFO"
        /*0018*/ 	.short	0x0002
        /*001a*/ 	.short	0x0064
        /*001c*/ 	.short	0x0082
	.zero		2


//--------------------- .nv.info                  --------------------------
	.section	.nv.info,"",@"SHT_CUDA_INFO"
	.align	4


	//----- nvinfo : EIATTR_REGCOUNT
	.align		4
        /*0000*/ 	.byte	0x04, 0x2f
        /*0002*/ 	.short	(.L_2 - .L_1)
	.align		4
.L_1:
        /*0004*/ 	.word	index@(_Z11cuda_kernelv)
        /*0008*/ 	.word	0x00000018


	//----- nvinfo : EIATTR_FRAME_SIZE
	.align		4
.L_2:
        /*000c*/ 	.byte	0x04, 0x11
        /*000e*/ 	.short	(.L_4 - .L_3)
	.align		4
.L_3:
        /*0010*/ 	.word	index@(_Z11cuda_kernelv)
        /*0014*/ 	.word	0x00000008


	//----- nvinfo : EIATTR_MIN_STACK_SIZE
	.align		4
.L_4:
        /*0018*/ 	.byte	0x04, 0x12
        /*001a*/ 	.short	(.L_6 - .L_5)
	.align		4
.L_5:
        /*001c*/ 	.word	index@(_Z11cuda_kernelv)
        /*0020*/ 	.word	0x00000008
.L_6:


//--------------------- .nv.compat                --------------------------
	.section	.nv.compat,"",@"SHT_CUDA_COMPAT_INFO"
	.align	4
        /*0000*/ 	.byte	0x02, 0x09, 0x00, 0x00, 0x02, 0x02, 0x01, 0x00, 0x02, 0x05, 0x05, 0x00, 0x03, 0x07, 0x01, 0x01
        /*0010*/ 	.byte	0x02, 0x03, 0x00, 0x00, 0x02, 0x06, 0x01, 0x00, 0x04, 0x0b, 0x08, 0x00, 0x09, 0x00, 0x00, 0x00
        /*0020*/ 	.byte	0x00, 0x00, 0x00, 0x00


//--------------------- .nv.info._Z11cuda_kernelv --------------------------
	.section	.nv.info._Z11cuda_kernelv,"",@"SHT_CUDA_INFO"
	.sectionflags	@""
	.align	4


	//----- nvinfo : EIATTR_CUDA_API_VERSION
	.align		4
        /*0000*/ 	.byte	0x04, 0x37
        /*0002*/ 	.short	(.L_8 - .L_7)
.L_7:
        /*0004*/ 	.word	0x00000082


	//----- nvinfo : EIATTR_SPARSE_MMA_MASK
	.align		4
.L_8:
        /*0008*/ 	.byte	0x03, 0x50
        /*000a*/ 	.short	0x0000


	//----- nvinfo : EIATTR_MAXREG_COUNT
	.align		4
        /*000c*/ 	.byte	0x03, 0x1b
        /*000e*/ 	.short	0x00ff


	//----- nvinfo : EIATTR_EXTERNS
	.align		4
        /*0010*/ 	.byte	0x04, 0x0f
        /*0012*/ 	.short	(.L_10 - .L_9)


	//   ....[0]....
	.align		4
.L_9:
        /*0014*/ 	.word	index@(vprintf)


	//----- nvinfo : EIATTR_MERCURY_ISA_VERSION
	.align		4
.L_10:
        /*0018*/ 	.byte	0x03, 0x5f
        /*001a*/ 	.short	0x0101


	//----- nvinfo : EIATTR_VRC_CTA_INIT_COUNT
	.align		4
        /*001c*/ 	.byte	0x02, 0x4a
	.zero		1
	.zero		1


	//----- nvinfo : EIATTR_SYSCALL_OFFSETS
	.align		4
        /*0020*/ 	.byte	0x04, 0x46
        /*0022*/ 	.short	(.L_12 - .L_11)


	//   ....[0]....
.L_11:
        /*0024*/ 	.word	0x000000f0


	//----- nvinfo : EIATTR_EXIT_INSTR_OFFSETS
	.align		4
.L_12:
        /*0028*/ 	.byte	0x04, 0x1c
        /*002a*/ 	.short	(.L_14 - .L_13)


	//   ....[0]....
.L_13:
        /*002c*/ 	.word	0x00000100


	//----- nvinfo : EIATTR_SW_WAR
	.align		4
.L_14:
        /*0030*/ 	.byte	0x04, 0x36
        /*0032*/ 	.short	(.L_16 - .L_15)
.L_15:
        /*0034*/ 	.word	0x00000008
.L_16:


//--------------------- .nv.callgraph             --------------------------
	.section	.nv.callgraph,"",@"SHT_CUDA_CALLGRAPH"
	.align	4
	.sectionentsize	8
	.align		4
        /*0000*/ 	.word	0x00000000
	.align		4
        /*0004*/ 	.word	0xffffffff
	.align		4
        /*0008*/ 	.word	index@(_Z11cuda_kernelv)
	.align		4
        /*000c*/ 	.word	index@(vprintf)
	.align		4
        /*0010*/ 	.word	0x00000000
	.align		4
        /*0014*/ 	.word	0xfffffffe
	.align		4
        /*0018*/ 	.word	0x00000000
	.align		4
        /*001c*/ 	.word	0xfffffffd
	.align		4
        /*0020*/ 	.word	0x00000000
	.align		4
        /*0024*/ 	.word	0xfffffffc


//--------------------- .nv.constant4             --------------------------
	.section	.nv.constant4,"a",@progbits
	.align	8
	.align		8
.nv.constant4:
        /*0000*/ 	.dword	vprintf
	.align		8
        /*0008*/ 	.dword	$str


//--------------------- .text._Z11cuda_kernelv    --------------------------
	.section	.text._Z11cuda_kernelv,"ax",@progbits
	.align	128
        .global         _Z11cuda_kernelv
        .type           _Z11cuda_kernelv,@function
        .size           _Z11cuda_kernelv,(.L_x_2 - _Z11cuda_kernelv)
        .other          _Z11cuda_kernelv,@"STO_CUDA_ENTRY STV_DEFAULT"
_Z11cuda_kernelv:
.text._Z11cuda_kernelv:
[----:B------:R-:W0:Y:S01]  /*0000*/  LDC R1, c[0x0][0x37c] ;  /* 0x0000df00ff017b82 */ /* 0x000e220000000800 */
[----:B------:R-:W1:Y:S01]  /*0010*/  S2R R8, SR_TID.X ;  /* 0x0000000000087919 */ /* 0x000e620000002100 */
[----:B0-----:R-:W-:Y:S01]  /*0020*/  VIADD R1, R1, 0xfffffff8 ;  /* 0xfffffff801017836 */ /* 0x001fe20000000000 */
[----:B------:R-:W-:Y:S01]  /*0030*/  MOV R0, 0x0 ;  /* 0x0000000000007802 */ /* 0x000fe20000000f00 */
[----:B------:R-:W0:Y:S01]  /*0040*/  LDCU UR4, c[0x0][0x2f8] ;  /* 0x00005f00ff0477ac */ /* 0x000e220008000800 */
[----:B------:R-:W1:Y:S03]  /*0050*/  S2R R9, SR_CTAID.X ;  /* 0x0000000000097919 */ /* 0x000e660000002500 */
[----:B------:R2:W3:Y:S01]  /*0060*/  LDC.64 R2, c[0x4][R0] ;  /* 0x0100000000027b82 */ /* 0x0004e20000000a00 */
[----:B------:R-:W4:Y:S01]  /*0070*/  LDCU.64 UR6, c[0x4][0x8] ;  /* 0x01000100ff0677ac */ /* 0x000f220008000a00 */
[----:B------:R-:W5:Y:S01]  /*0080*/  LDCU UR5, c[0x0][0x2fc] ;  /* 0x00005f80ff0577ac */ /* 0x000f620008000800 */
[----:B0-----:R-:W-:Y:S01]  /*0090*/  IADD3 R6, P0, PT, R1, UR4, RZ ;  /* 0x0000000401067c10 */ /* 0x001fe2000ff1e0ff */
[----:B----4-:R-:W-:Y:S01]  /*00a0*/  IMAD.U32 R4, RZ, RZ, UR6 ;  /* 0x00000006ff047e24 */ /* 0x010fe2000f8e00ff */
[----:B------:R-:W-:-:S03]  /*00b0*/  MOV R5, UR7 ;  /* 0x0000000700057c02 */ /* 0x000fc60008000f00 */
[----:B-----5:R-:W-:Y:S01]  /*00c0*/  IMAD.X R7, RZ, RZ, UR5, P0 ;  /* 0x00000005ff077e24 */ /* 0x020fe200080e06ff */
[----:B-1----:R2:W-:Y:S07]  /*00d0*/  STL.64 [R1], R8 ;  /* 0x0000000801007387 */ /* 0x0025ee0000100a00 */
[----:B------:R-:W-:-:S07]  /*00e0*/  LEPC R20, `(.L_x_0) ;  /* 0x000000001014794e */ /* 0x000fce0000000000 */
[----:B--23--:R-:W-:Y:S05]  /*00f0*/  CALL.ABS.NOINC R2 ;  /* 0x0000000002007343 */ /* 0x00cfea0003c00000 */
.L_x_0:
[----:B------:R-:W-:Y:S05]  /*0100*/  EXIT ;  /* 0x000000000000794d */ /* 0x000fea0003800000 */
.L_x_1:
[----:B------:R-:W-:-:S00]  /*0110*/  BRA `(.L_x_1) ;  /* 0xfffffffc00fc7947 */ /* 0x000fc0000383ffff */
[----:B------:R-:W-:-:S00]  /*0120*/  NOP ;  /* 0x0000000000007918 */ /* 0x000fc00000000000 */
        /* <DEDUP_REMOVED lines=13> */
.L_x_2:


//--------------------- .nv.global.init           --------------------------
	.section	.nv.global.init,"aw",@progbits
.nv.global.init:
	.type		$str,@object
	.size		$str,(.L_0 - $str)
$str:
        /*0000*/ 	.byte	0x74, 0x68, 0x72, 0x65, 0x61, 0x64, 0x20, 0x25, 0x64, 0x2c, 0x20, 0x62, 0x6c, 0x6f, 0x63, 0x6b
        /*0010*/ 	.byte	0x20, 0x25, 0x64, 0x29, 0x20, 0x48, 0x65, 0x6c, 0x6c, 0x6f, 0x20, 0x77, 0x6f, 0x72, 0x6c, 0x64
        /*0020*/ 	.byte	0x0a, 0x00
.L_0:


//--------------------- .nv.shared.reserved.0     --------------------------
	.section	.nv.shared.reserved.0,"aw",@nobits
	.weak		__nv_reservedSMEM_offset_0_alias
	.size		__nv_reservedSMEM_offset_0_alias, 0, 64
	.other		__nv_reservedSMEM_offset_0_alias,@"STO_CUDA_RESERVED_SHARED STV_DEFAULT"
__nv_reservedSMEM_offset_0_alias:
	.zero		0
	.zero		64


//--------------------- .nv.constant0._Z11cuda_kernelv --------------------------
	.section	.nv.constant0._Z11cuda_kernelv,"a",@progbits
	.sectionflags	@""
	.align	4
.nv.constant0._Z11cuda_kernelv:
	.zero		896


//--------------------- SYMBOLS --------------------------

	.type		.nv.reservedSmem.offset0,@object
	.size		.nv.reservedSmem.offset0,0x4
	.type		vprintf,@function
